	.headerflags	@"EF_CUDA_TEXMODE_UNIFIED EF_CUDA_64BIT_ADDRESS EF_CUDA_ACCELERATORS EF_CUDA_SM90 EF_CUDA_VIRTUAL_SM(EF_CUDA_SM90)"
	.elftype	@"ET_EXEC"


//--------------------- .nv.info                  --------------------------
	.section	.nv.info,"",@"SHT_CUDA_INFO"
	.align	4


	//----- nvinfo : EIATTR_REGCOUNT
	.align		4
        /*0000*/ 	.byte	0x04, 0x2f
        /*0002*/ 	.short	(.L_2 - .L_1)
	.align		4
.L_1:
        /*0004*/ 	.word	index@(triton_per_fused_native_group_norm_1)
        /*0008*/ 	.word	0x00000010


	//----- nvinfo : EIATTR_MIN_STACK_SIZE
	.align		4
.L_2:
        /*000c*/ 	.byte	0x04, 0x12
        /*000e*/ 	.short	(.L_4 - .L_3)
	.align		4
.L_3:
        /*0010*/ 	.word	index@(triton_per_fused_native_group_norm_1)
        /*0014*/ 	.word	0x00000000


	//----- nvinfo : EIATTR_FRAME_SIZE
	.align		4
.L_4:
        /*0018*/ 	.byte	0x04, 0x11
        /*001a*/ 	.short	(.L_6 - .L_5)
	.align		4
.L_5:
        /*001c*/ 	.word	index@(triton_per_fused_native_group_norm_1)
        /*0020*/ 	.word	0x00000000


	//----- nvinfo : EIATTR_MIN_STACK_SIZE
	.align		4
.L_6:
        /*0024*/ 	.byte	0x04, 0x12
        /*0026*/ 	.short	(.L_8 - .L_7)
	.align		4
.L_7:
        /*0028*/ 	.word	index@(triton_per_fused_native_group_norm_1)
        /*002c*/ 	.word	0x00000000
.L_8:


//--------------------- .nv.info.triton_per_fused_native_group_norm_1 --------------------------
	.section	.nv.info.triton_per_fused_native_group_norm_1,"",@"SHT_CUDA_INFO"
	.sectionflags	@""
	.align	4


	//----- nvinfo : EIATTR_CUDA_API_VERSION
	.align		4
        /*0000*/ 	.byte	0x04, 0x37
        /*0002*/ 	.short	(.L_10 - .L_9)
.L_9:
        /*0004*/ 	.word	0x0000007c


	//----- nvinfo : EIATTR_KPARAM_INFO
	.align		4
.L_10:
        /*0008*/ 	.byte	0x04, 0x17
        /*000a*/ 	.short	(.L_12 - .L_11)
.L_11:
        /*000c*/ 	.word	0x00000000
        /*0010*/ 	.short	0x0006
        /*0012*/ 	.short	0x002c
        /*0014*/ 	.byte	0x00, 0xf0, 0x11, 0x00


	//----- nvinfo : EIATTR_KPARAM_INFO
	.align		4
.L_12:
        /*0018*/ 	.byte	0x04, 0x17
        /*001a*/ 	.short	(.L_14 - .L_13)
.L_13:
        /*001c*/ 	.word	0x00000000
        /*0020*/ 	.short	0x0005
        /*0022*/ 	.short	0x0028
        /*0024*/ 	.byte	0x00, 0xf0, 0x11, 0x00


	//----- nvinfo : EIATTR_KPARAM_INFO
	.align		4
.L_14:
        /*0028*/ 	.byte	0x04, 0x17
        /*002a*/ 	.short	(.L_16 - .L_15)
.L_15:
        /*002c*/ 	.word	0x00000000
        /*0030*/ 	.short	0x0004
        /*0032*/ 	.short	0x0020
        /*0034*/ 	.byte	0x00, 0xf4, 0x21, 0x00


	//----- nvinfo : EIATTR_KPARAM_INFO
	.align		4
.L_16:
        /*0038*/ 	.byte	0x04, 0x17
        /*003a*/ 	.short	(.L_18 - .L_17)
.L_17:
        /*003c*/ 	.word	0x00000000
        /*0040*/ 	.short	0x0003
        /*0042*/ 	.short	0x0018
        /*0044*/ 	.byte	0x00, 0xf4, 0x21, 0x00


	//----- nvinfo : EIATTR_KPARAM_INFO
	.align		4
.L_18:
        /*0048*/ 	.byte	0x04, 0x17
        /*004a*/ 	.short	(.L_20 - .L_19)
.L_19:
        /*004c*/ 	.word	0x00000000
        /*0050*/ 	.short	0x0002
        /*0052*/ 	.short	0x0010
        /*0054*/ 	.byte	0x00, 0xf4, 0x21, 0x00


	//----- nvinfo : EIATTR_KPARAM_INFO
	.align		4
.L_20:
        /*0058*/ 	.byte	0x04, 0x17
        /*005a*/ 	.short	(.L_22 - .L_21)
.L_21:
        /*005c*/ 	.word	0x00000000
        /*0060*/ 	.short	0x0001
        /*0062*/ 	.short	0x0008
        /*0064*/ 	.byte	0x00, 0xf4, 0x21, 0x00


	//----- nvinfo : EIATTR_KPARAM_INFO
	.align		4
.L_22:
        /*0068*/ 	.byte	0x04, 0x17
        /*006a*/ 	.short	(.L_24 - .L_23)
.L_23:
        /*006c*/ 	.word	0x00000000
        /*0070*/ 	.short	0x0000
        /*0072*/ 	.short	0x0000
        /*0074*/ 	.byte	0x00, 0xf4, 0x21, 0x00


	//----- nvinfo : EIATTR_SPARSE_MMA_MASK
	.align		4
.L_24:
        /*0078*/ 	.byte	0x03, 0x50
        /*007a*/ 	.short	0x0000


	//----- nvinfo : EIATTR_MAXREG_COUNT
	.align		4
        /*007c*/ 	.byte	0x03, 0x1b
        /*007e*/ 	.short	0x00ff


	//----- nvinfo : EIATTR_COOP_GROUP_MASK_REGIDS
	.align		4
        /*0080*/ 	.byte	0x04, 0x29
        /*0082*/ 	.short	(.L_26 - .L_25)


	//   ....[0]....
.L_25:
        /*0084*/ 	.word	0xffffffff


	//   ....[1]....
        /*0088*/ 	.word	0xffffffff


	//   ....[2]....
        /*008c*/ 	.word	0xffffffff


	//----- nvinfo : EIATTR_COOP_GROUP_INSTR_OFFSETS
	.align		4
.L_26:
        /*0090*/ 	.byte	0x04, 0x28
        /*0092*/ 	.short	(.L_28 - .L_27)


	//   ....[0]....
.L_27:
        /*0094*/ 	.word	0x00000190


	//   ....[1]....
        /*0098*/ 	.word	0x000001f0


	//   ....[2]....
        /*009c*/ 	.word	0x00000210


	//----- nvinfo : EIATTR_EXIT_INSTR_OFFSETS
	.align		4
.L_28:
        /*00a0*/ 	.byte	0x04, 0x1c
        /*00a2*/ 	.short	(.L_30 - .L_29)


	//   ....[0]....
.L_29:
        /*00a4*/ 	.word	0x000003b0


	//   ....[1]....
        /*00a8*/ 	.word	0x000003d0


	//----- nvinfo : EIATTR_REQNTID
	.align		4
.L_30:
        /*00ac*/ 	.byte	0x04, 0x10
        /*00ae*/ 	.short	(.L_32 - .L_31)
.L_31:
        /*00b0*/ 	.word	0x00000040
        /*00b4*/ 	.word	0x00000001
        /*00b8*/ 	.word	0x00000001


	//----- nvinfo : EIATTR_CBANK_PARAM_SIZE
	.align		4
.L_32:
        /*00bc*/ 	.byte	0x03, 0x19
        /*00be*/ 	.short	0x0030


	//----- nvinfo : EIATTR_PARAM_CBANK
	.align		4
        /*00c0*/ 	.byte	0x04, 0x0a
        /*00c2*/ 	.short	(.L_34 - .L_33)
	.align		4
.L_33:
        /*00c4*/ 	.word	index@(.nv.constant0.triton_per_fused_native_group_norm_1)
        /*00c8*/ 	.short	0x0210
        /*00ca*/ 	.short	0x0030


	//----- nvinfo : EIATTR_SW_WAR
	.align		4
.L_34:
        /*00cc*/ 	.byte	0x04, 0x36
        /*00ce*/ 	.short	(.L_36 - .L_35)
.L_35:
        /*00d0*/ 	.word	0x00000008
.L_36:


//--------------------- .nv.callgraph             --------------------------
	.section	.nv.callgraph,"",@"SHT_CUDA_CALLGRAPH"
	.align	4
	.sectionentsize	8
	.align		4
        /*0000*/ 	.word	0x00000000
	.align		4
        /*0004*/ 	.word	0xffffffff
	.align		4
        /*0008*/ 	.word	0x00000000
	.align		4
        /*000c*/ 	.word	0xfffffffe
	.align		4
        /*0010*/ 	.word	0x00000000
	.align		4
        /*0014*/ 	.word	0xfffffffd
	.align		4
        /*0018*/ 	.word	0x00000000
	.align		4
        /*001c*/ 	.word	0xfffffffc


//--------------------- .nv.constant4             --------------------------
	.section	.nv.constant4,"a",@progbits
	.align	8
	.align		8
.nv.constant4:
        /*0000*/ 	.dword	_$_str


//--------------------- .text.triton_per_fused_native_group_norm_1 --------------------------
	.section	.text.triton_per_fused_native_group_norm_1,"ax",@progbits
	.sectionflags	@"SHF_BARRIERS=1"
	.align	128
        .global         triton_per_fused_native_group_norm_1
        .type           triton_per_fused_native_group_norm_1,@function
        .size           triton_per_fused_native_group_norm_1,(.L_x_1 - triton_per_fused_native_group_norm_1)
        .other          triton_per_fused_native_group_norm_1,@"STO_CUDA_ENTRY STV_DEFAULT"
triton_per_fused_native_group_norm_1:
.text.triton_per_fused_native_group_norm_1:
[----:B------:R-:W0:Y:S02]  /*0000*/  LDC R1, c[0x0][0x28] ;  /* 0x00000a00ff017b82 */ /* 0x000e240000000800 */
[----:B------:R-:W1:Y:S01]  /*0010*/  S2R R11, SR_TID.X ;  /* 0x00000000000b7919 */ /* 0x000e620000002100 */
[----:B------:R-:W2:Y:S01]  /*0020*/  LDC.64 R6, c[0x0][0x228] ;  /* 0x00008a00ff067b82 */ /* 0x000ea20000000a00 */
[----:B------:R-:W-:Y:S01]  /*0030*/  HFMA2.MMA R10, -RZ, RZ, 0, 0 ;  /* 0x00000000ff0a7435 */ /* 0x000fe200000001ff */
[----:B------:R-:W-:Y:S01]  /*0040*/  ULDC.64 UR4, c[0x0][0x208] ;  /* 0x0000820000047ab9 */ /* 0x000fe20000000a00 */
[----:B------:R-:W3:Y:S05]  /*0050*/  S2R R3, SR_CTAID.X ;  /* 0x0000000000037919 */ /* 0x000eea0000002500 */
[----:B------:R-:W4:Y:S01]  /*0060*/  LDC.64 R4, c[0x0][0x220] ;  /* 0x00008800ff047b82 */ /* 0x000f220000000a00 */
[----:B-1----:R-:W-:-:S02]  /*0070*/  LOP3.LUT R0, R11, 0x7, RZ, 0xc0, !PT ;  /* 0x000000070b007812 */ /* 0x002fc400078ec0ff */
[----:B------:R-:W-:-:S03]  /*0080*/  SHF.R.U32.HI R2, RZ, 0x3, R11 ;  /* 0x00000003ff027819 */ /* 0x000fc6000001160b */
[----:B---3--:R-:W-:Y:S01]  /*0090*/  IMAD R0, R3, 0x8, R0 ;  /* 0x0000000803007824 */ /* 0x008fe200078e0200 */
[----:B------:R-:W-:-:S03]  /*00a0*/  SGXT.U32 R2, R2, 0x1 ;  /* 0x000000010202781a */ /* 0x000fc60000000000 */
[C---:B------:R-:W-:Y:S01]  /*00b0*/  IMAD.SHL.U32 R3, R0.reuse, 0x2, RZ ;  /* 0x0000000200037824 */ /* 0x040fe200078e00ff */
[----:B------:R-:W-:-:S04]  /*00c0*/  ISETP.GE.AND P2, PT, R0, 0x80, PT ;  /* 0x000000800000780c */ /* 0x000fc80003f46270 */
[----:B------:R-:W-:Y:S02]  /*00d0*/  LOP3.LUT R9, R3, R2, RZ, 0xfc, !PT ;  /* 0x0000000203097212 */ /* 0x000fe400078efcff */
[----:B------:R-:W1:Y:S03]  /*00e0*/  LDC.64 R2, c[0x0][0x218] ;  /* 0x00008600ff027b82 */ /* 0x000e660000000a00 */
[----:B--2---:R-:W-:-:S05]  /*00f0*/  IMAD.WIDE R6, R9, 0x4, R6 ;  /* 0x0000000409067825 */ /* 0x004fca00078e0206 */
[----:B------:R-:W2:Y:S01]  /*0100*/  @!P2 LDG.E R10, desc[UR4][R6.64] ;  /* 0x00000004060aa981 */ /* 0x000ea2000c1e1900 */
[----:B----4-:R-:W-:-:S04]  /*0110*/  IMAD.WIDE R4, R9, 0x4, R4 ;  /* 0x0000000409047825 */ /* 0x010fc800078e0204 */
[----:B-1----:R-:W-:Y:S01]  /*0120*/  IMAD.WIDE R2, R9, 0x4, R2 ;  /* 0x0000000409027825 */ /* 0x002fe200078e0202 */
[----:B------:R-:W-:-:S06]  /*0130*/  CS2R R8, SRZ ;  /* 0x0000000000087805 */ /* 0x000fcc000001ff00 */
[----:B------:R-:W3:Y:S04]  /*0140*/  @!P2 LDG.E R8, desc[UR4][R2.64] ;  /* 0x000000040208a981 */ /* 0x000ee8000c1e1900 */
[----:B------:R-:W4:Y:S01]  /*0150*/  @!P2 LDG.E R9, desc[UR4][R4.64] ;  /* 0x000000040409a981 */ /* 0x000f22000c1e1900 */
[----:B------:R-:W-:Y:S01]  /*0160*/  BAR.SYNC.DEFER_BLOCKING 0x0 ;  /* 0x0000000000007b1d */ /* 0x000fe20000010000 */
[----:B--2---:R-:W-:-:S04]  /*0170*/  SEL R10, R10, RZ, !P2 ;  /* 0x000000ff0a0a7207 */ /* 0x004fc80005000000 */
[----:B------:R-:W-:-:S05]  /*0180*/  FSEL R10, R10, RZ, !P2 ;  /* 0x000000ff0a0a7208 */ /* 0x000fca0005000000 */
[----:B------:R-:W1:Y:S01]  /*0190*/  SHFL.BFLY PT, R13, R10, 0x8, 0x1f ;  /* 0x0d001f000a0d7f89 */ /* 0x000e6200000e0000 */
[----:B---3--:R-:W-:Y:S02]  /*01a0*/  SEL R6, R8, RZ, !P2 ;  /* 0x000000ff08067207 */ /* 0x008fe40005000000 */
[----:B----4-:R-:W-:Y:S02]  /*01b0*/  SEL R7, R9, RZ, !P2 ;  /* 0x000000ff09077207 */ /* 0x010fe40005000000 */
[----:B------:R-:W-:Y:S02]  /*01c0*/  FSEL R6, R6, RZ, !P2 ;  /* 0x000000ff06067208 */ /* 0x000fe40005000000 */
[----:B------:R-:W-:Y:S01]  /*01d0*/  FSEL R7, R7, RZ, !P2 ;  /* 0x000000ff07077208 */ /* 0x000fe20005000000 */
[----:B-1----:R-:W-:Y:S02]  /*01e0*/  FADD R12, R10, R13 ;  /* 0x0000000d0a0c7221 */ /* 0x002fe40000000000 */
[----:B------:R-:W1:Y:S03]  /*01f0*/  SHFL.BFLY PT, R3, R6, 0x8, 0x1f ;  /* 0x0d001f0006037f89 */ /* 0x000e6600000e0000 */
[C---:B------:R-:W-:Y:S01]  /*0200*/  FSETP.GT.AND P1, PT, |R12|.reuse, 8.50705917302346158658e+37, PT ;  /* 0x7e8000000c00780b */ /* 0x040fe20003f24200 */
[----:B------:R-:W2:Y:S01]  /*0210*/  SHFL.BFLY PT, R2, R7, 0x8, 0x1f ;  /* 0x0d001f0007027f89 */ /* 0x000ea200000e0000 */
[----:B------:R-:W-:-:S02]  /*0220*/  FSETP.GEU.AND P0, PT, |R12|, 1.175494350822287508e-38, PT ;  /* 0x008000000c00780b */ /* 0x000fc40003f0e200 */
[----:B------:R-:W-:-:S09]  /*0230*/  FSETP.NEU.AND P2, PT, R12, RZ, PT ;  /* 0x000000ff0c00720b */ /* 0x000fd20003f4d000 */
[----:B------:R-:W-:Y:S01]  /*0240*/  @P1 FMUL R12, R12, 0.25 ;  /* 0x3e8000000c0c1820 */ /* 0x000fe20000400000 */
[----:B------:R-:W-:-:S03]  /*0250*/  @P1 FMUL R13, R13, 0.25 ;  /* 0x3e8000000d0d1820 */ /* 0x000fc60000400000 */
[----:B------:R-:W-:Y:S01]  /*0260*/  @!P0 FMUL R12, R12, 16777216 ;  /* 0x4b8000000c0c8820 */ /* 0x000fe20000400000 */
[----:B------:R-:W-:Y:S01]  /*0270*/  @!P0 FMUL R13, R13, 16777216 ;  /* 0x4b8000000d0d8820 */ /* 0x000fe20000400000 */
[----:B------:R-:W-:Y:S01]  /*0280*/  LOP3.LUT P0, RZ, R11, 0x38, RZ, 0xc0, !PT ;  /* 0x000000380bff7812 */ /* 0x000fe2000780c0ff */
[----:B-1----:R-:W-:-:S03]  /*0290*/  FADD R9, -R6, R3 ;  /* 0x0000000306097221 */ /* 0x002fc60000000100 */
[----:B------:R-:W1:Y:S01]  /*02a0*/  MUFU.RCP R12, R12 ;  /* 0x0000000c000c7308 */ /* 0x000e620000001000 */
[----:B------:R-:W-:Y:S01]  /*02b0*/  FMUL R5, R9, R9 ;  /* 0x0000000909057220 */ /* 0x000fe20000400000 */
[----:B--2---:R-:W-:Y:S01]  /*02c0*/  FADD R8, R7, R2 ;  /* 0x0000000207087221 */ /* 0x004fe20000000000 */
[----:B------:R-:W-:Y:S01]  /*02d0*/  MOV R7, 0x38800000 ;  /* 0x3880000000077802 */ /* 0x000fe20000000f00 */
[----:B------:R-:W2:Y:S01]  /*02e0*/  LDC.64 R2, c[0x0][0x210] ;  /* 0x00008400ff027b82 */ /* 0x000ea20000000a00 */
[----:B------:R-:W-:Y:S01]  /*02f0*/  FMUL R10, R10, R5 ;  /* 0x000000050a0a7220 */ /* 0x000fe20000400000 */
[----:B------:R-:W-:-:S06]  /*0300*/  ISETP.LT.AND P0, PT, R0, 0x80, !P0 ;  /* 0x000000800000780c */ /* 0x000fcc0004701270 */
[----:B------:R-:W3:Y:S01]  /*0310*/  LDC.64 R4, c[0x0][0x230] ;  /* 0x00008c00ff047b82 */ /* 0x000ee20000000a00 */
[----:B-1----:R-:W-:-:S05]  /*0320*/  FMUL R13, R12, R13 ;  /* 0x0000000d0c0d7220 */ /* 0x002fca0000400000 */
[----:B------:R-:W-:-:S05]  /*0330*/  FSEL R13, R13, RZ, P2 ;  /* 0x000000ff0d0d7208 */ /* 0x000fca0001000000 */
[----:B------:R-:W-:Y:S01]  /*0340*/  FFMA R8, R13, R10, R8 ;  /* 0x0000000a0d087223 */ /* 0x000fe20000000008 */
[----:B------:R-:W-:Y:S01]  /*0350*/  FFMA R9, R9, R13, R6 ;  /* 0x0000000d09097223 */ /* 0x000fe20000000006 */
[----:B--2---:R-:W-:-:S04]  /*0360*/  IMAD.WIDE R2, R0, 0x4, R2 ;  /* 0x0000000400027825 */ /* 0x004fc800078e0202 */
[----:B------:R-:W-:-:S04]  /*0370*/  FFMA R8, R8, R7, 9.9999999747524270788e-07 ;  /* 0x358637bd08087423 */ /* 0x000fc80000000007 */
[----:B------:R-:W1:Y:S01]  /*0380*/  MUFU.RSQ R7, R8 ;  /* 0x0000000800077308 */ /* 0x000e620000001400 */
[----:B---3--:R-:W-:Y:S01]  /*0390*/  IMAD.WIDE R4, R0, 0x4, R4 ;  /* 0x0000000400047825 */ /* 0x008fe200078e0204 */
[----:B-1----:R1:W-:Y:S01]  /*03a0*/  @P0 STG.E desc[UR4][R2.64], R7 ;  /* 0x0000000702000986 */ /* 0x0023e2000c101904 */
[----:B------:R-:W-:Y:S05]  /*03b0*/  @!P0 EXIT ;  /* 0x000000000000894d */ /* 0x000fea0003800000 */
[----:B------:R-:W-:Y:S01]  /*03c0*/  STG.E desc[UR4][R4.64], R9 ;  /* 0x0000000904007986 */ /* 0x000fe2000c101904 */
[----:B------:R-:W-:Y:S05]  /*03d0*/  EXIT ;  /* 0x000000000000794d */ /* 0x000fea0003800000 */
.L_x_0:
[----:B------:R-:W-:-:S00]  /*03e0*/  BRA `(.L_x_0) ;  /* 0xfffffffc00fc7947 */ /* 0x000fc0000383ffff */
[----:B------:R-:W-:-:S00]  /*03f0*/  NOP ;  /* 0x0000000000007918 */ /* 0x000fc00000000000 */
        /* <DEDUP_REMOVED lines=8> */
.L_x_1:


//--------------------- .nv.global.init           --------------------------
	.section	.nv.global.init,"aw",@progbits
.nv.global.init:
	.type		_$_str,@object
	.size		_$_str,(.L_0 - _$_str)
_$_str:
        /*0000*/ 	.byte	0x5f, 0x5f, 0x43, 0x55, 0x44, 0x41, 0x5f, 0x46, 0x54, 0x5a, 0x00
.L_0:


//--------------------- .nv.constant0.triton_per_fused_native_group_norm_1 --------------------------
	.section	.nv.constant0.triton_per_fused_native_group_norm_1,"a",@progbits
	.sectionflags	@""
	.align	4
.nv.constant0.triton_per_fused_native_group_norm_1:
	.zero		576
